	.headerflags	@"EF_CUDA_TEXMODE_UNIFIED EF_CUDA_64BIT_ADDRESS EF_CUDA_ACCELERATORS EF_CUDA_SM90 EF_CUDA_VIRTUAL_SM(EF_CUDA_SM90)"
	.elftype	@"ET_EXEC"


//--------------------- .nv.info                  --------------------------
	.section	.nv.info,"",@"SHT_CUDA_INFO"
	.align	4


	//----- nvinfo : EIATTR_REGCOUNT
	.align		4
        /*0000*/ 	.byte	0x04, 0x2f
        /*0002*/ 	.short	(.L_1 - .L_0)
	.align		4
.L_0:
        /*0004*/ 	.word	index@(triton_poi_fused_max_pool2d_with_indices_12)
        /*0008*/ 	.word	0x00000010


	//----- nvinfo : EIATTR_MIN_STACK_SIZE
	.align		4
.L_1:
        /*000c*/ 	.byte	0x04, 0x12
        /*000e*/ 	.short	(.L_3 - .L_2)
	.align		4
.L_2:
        /*0010*/ 	.word	index@(triton_poi_fused_max_pool2d_with_indices_12)
        /*0014*/ 	.word	0x00000000


	//----- nvinfo : EIATTR_FRAME_SIZE
	.align		4
.L_3:
        /*0018*/ 	.byte	0x04, 0x11
        /*001a*/ 	.short	(.L_5 - .L_4)
	.align		4
.L_4:
        /*001c*/ 	.word	index@(triton_poi_fused_max_pool2d_with_indices_12)
        /*0020*/ 	.word	0x00000000


	//----- nvinfo : EIATTR_MIN_STACK_SIZE
	.align		4
.L_5:
        /*0024*/ 	.byte	0x04, 0x12
        /*0026*/ 	.short	(.L_7 - .L_6)
	.align		4
.L_6:
        /*0028*/ 	.word	index@(triton_poi_fused_max_pool2d_with_indices_12)
        /*002c*/ 	.word	0x00000000
.L_7:


//--------------------- .nv.info.triton_poi_fused_max_pool2d_with_indices_12 --------------------------
	.section	.nv.info.triton_poi_fused_max_pool2d_with_indices_12,"",@"SHT_CUDA_INFO"
	.sectionflags	@""
	.align	4


	//----- nvinfo : EIATTR_CUDA_API_VERSION
	.align		4
        /*0000*/ 	.byte	0x04, 0x37
        /*0002*/ 	.short	(.L_9 - .L_8)
.L_8:
        /*0004*/ 	.word	0x0000007c


	//----- nvinfo : EIATTR_KPARAM_INFO
	.align		4
.L_9:
        /*0008*/ 	.byte	0x04, 0x17
        /*000a*/ 	.short	(.L_11 - .L_10)
.L_10:
        /*000c*/ 	.word	0x00000000
        /*0010*/ 	.short	0x0003
        /*0012*/ 	.short	0x0018
        /*0014*/ 	.byte	0x00, 0xf0, 0x11, 0x00


	//----- nvinfo : EIATTR_KPARAM_INFO
	.align		4
.L_11:
        /*0018*/ 	.byte	0x04, 0x17
        /*001a*/ 	.short	(.L_13 - .L_12)
.L_12:
        /*001c*/ 	.word	0x00000000
        /*0020*/ 	.short	0x0002
        /*0022*/ 	.short	0x0010
        /*0024*/ 	.byte	0x00, 0xf4, 0x21, 0x00


	//----- nvinfo : EIATTR_KPARAM_INFO
	.align		4
.L_13:
        /*0028*/ 	.byte	0x04, 0x17
        /*002a*/ 	.short	(.L_15 - .L_14)
.L_14:
        /*002c*/ 	.word	0x00000000
        /*0030*/ 	.short	0x0001
        /*0032*/ 	.short	0x0008
        /*0034*/ 	.byte	0x00, 0xf4, 0x21, 0x00


	//----- nvinfo : EIATTR_KPARAM_INFO
	.align		4
.L_15:
        /*0038*/ 	.byte	0x04, 0x17
        /*003a*/ 	.short	(.L_17 - .L_16)
.L_16:
        /*003c*/ 	.word	0x00000000
        /*0040*/ 	.short	0x0000
        /*0042*/ 	.short	0x0000
        /*0044*/ 	.byte	0x00, 0xf4, 0x21, 0x00


	//----- nvinfo : EIATTR_SPARSE_MMA_MASK
	.align		4
.L_17:
        /*0048*/ 	.byte	0x03, 0x50
        /*004a*/ 	.short	0x0000


	//----- nvinfo : EIATTR_MAXREG_COUNT
	.align		4
        /*004c*/ 	.byte	0x03, 0x1b
        /*004e*/ 	.short	0x00ff


	//----- nvinfo : EIATTR_EXIT_INSTR_OFFSETS
	.align		4
        /*0050*/ 	.byte	0x04, 0x1c
        /*0052*/ 	.short	(.L_19 - .L_18)


	//   ....[0]....
.L_18:
        /*0054*/ 	.word	0x00000410


	//----- nvinfo : EIATTR_REQNTID
	.align		4
.L_19:
        /*0058*/ 	.byte	0x04, 0x10
        /*005a*/ 	.short	(.L_21 - .L_20)
.L_20:
        /*005c*/ 	.word	0x00000100
        /*0060*/ 	.word	0x00000001
        /*0064*/ 	.word	0x00000001


	//----- nvinfo : EIATTR_CBANK_PARAM_SIZE
	.align		4
.L_21:
        /*0068*/ 	.byte	0x03, 0x19
        /*006a*/ 	.short	0x001c


	//----- nvinfo : EIATTR_PARAM_CBANK
	.align		4
        /*006c*/ 	.byte	0x04, 0x0a
        /*006e*/ 	.short	(.L_23 - .L_22)
	.align		4
.L_22:
        /*0070*/ 	.word	index@(.nv.constant0.triton_poi_fused_max_pool2d_with_indices_12)
        /*0074*/ 	.short	0x0210
        /*0076*/ 	.short	0x001c


	//----- nvinfo : EIATTR_SW_WAR
	.align		4
.L_23:
        /*0078*/ 	.byte	0x04, 0x36
        /*007a*/ 	.short	(.L_25 - .L_24)
.L_24:
        /*007c*/ 	.word	0x00000008
.L_25:


//--------------------- .nv.callgraph             --------------------------
	.section	.nv.callgraph,"",@"SHT_CUDA_CALLGRAPH"
	.align	4
	.sectionentsize	8
	.align		4
        /*0000*/ 	.word	0x00000000
	.align		4
        /*0004*/ 	.word	0xffffffff
	.align		4
        /*0008*/ 	.word	0x00000000
	.align		4
        /*000c*/ 	.word	0xfffffffe
	.align		4
        /*0010*/ 	.word	0x00000000
	.align		4
        /*0014*/ 	.word	0xfffffffd
	.align		4
        /*0018*/ 	.word	0x00000000
	.align		4
        /*001c*/ 	.word	0xfffffffc


//--------------------- .text.triton_poi_fused_max_pool2d_with_indices_12 --------------------------
	.section	.text.triton_poi_fused_max_pool2d_with_indices_12,"ax",@progbits
	.align	128
        .global         triton_poi_fused_max_pool2d_with_indices_12
        .type           triton_poi_fused_max_pool2d_with_indices_12,@function
        .size           triton_poi_fused_max_pool2d_with_indices_12,(.L_x_1 - triton_poi_fused_max_pool2d_with_indices_12)
        .other          triton_poi_fused_max_pool2d_with_indices_12,@"STO_CUDA_ENTRY STV_DEFAULT"
triton_poi_fused_max_pool2d_with_indices_12:
.text.triton_poi_fused_max_pool2d_with_indices_12:
[----:B------:R-:W-:Y:S01]  /*0000*/  LDC R1, c[0x0][0x28] ;  /* 0x00000a00ff017b82 */ /* 0x000fe20000000800 */
[----:B------:R-:W1:Y:S01]  /*0010*/  S2R R0, SR_TID.X ;  /* 0x0000000000007919 */ /* 0x000e620000002100 */
[----:B------:R-:W-:Y:S01]  /*0020*/  ULDC.64 UR4, c[0x0][0x208] ;  /* 0x0000820000047ab9 */ /* 0x000fe20000000a00 */
[----:B------:R-:W-:Y:S01]  /*0030*/  ULDC.64 UR6, c[0x0][0x220] ;  /* 0x0000880000067ab9 */ /* 0x000fe20000000a00 */
[----:B------:R-:W2:Y:S01]  /*0040*/  S2R R3, SR_CTAID.X ;  /* 0x0000000000037919 */ /* 0x000ea20000002500 */
[----:B-1----:R-:W-:Y:S01]  /*0050*/  IMAD.SHL.U32 R0, R0, 0x2, RZ ;  /* 0x0000000200007824 */ /* 0x002fe200078e00ff */
[----:B--2---:R-:W-:-:S04]  /*0060*/  SHF.R.S32.HI R5, RZ, 0x16, R3 ;  /* 0x00000016ff057819 */ /* 0x004fc80000011403 */
[----:B------:R-:W-:Y:S02]  /*0070*/  LOP3.LUT R0, R0, 0x1fe, RZ, 0xc0, !PT ;  /* 0x000001fe00007812 */ /* 0x000fe400078ec0ff */
[----:B------:R-:W-:-:S03]  /*0080*/  SGXT R5, R5, 0x1 ;  /* 0x000000010505781a */ /* 0x000fc60000000200 */
[----:B------:R-:W-:-:S05]  /*0090*/  IMAD R0, R3, 0x200, R0 ;  /* 0x0000020003007824 */ /* 0x000fca00078e0200 */
[----:B------:R-:W-:Y:S02]  /*00a0*/  SHF.R.S32.HI R3, RZ, 0x1f, R0 ;  /* 0x0000001fff037819 */ /* 0x000fe40000011400 */
[-C--:B------:R-:W-:Y:S02]  /*00b0*/  LEA.HI R6, R5, R0.reuse, RZ, 0xc ;  /* 0x0000000005067211 */ /* 0x080fe400078f60ff */
[----:B------:R-:W-:Y:S02]  /*00c0*/  LEA.HI R4, R3, R0, RZ, 0x8 ;  /* 0x0000000003047211 */ /* 0x000fe400078f40ff */
[----:B------:R-:W1:Y:S01]  /*00d0*/  LDC.64 R2, c[0x0][0x210] ;  /* 0x00008400ff027b82 */ /* 0x000e620000000a00 */
[----:B------:R-:W-:Y:S01]  /*00e0*/  IMAD.SHL.U32 R7, R6, 0x4, RZ ;  /* 0x0000000406077824 */ /* 0x000fe200078e00ff */
[----:B------:R-:W-:-:S04]  /*00f0*/  SHF.R.S32.HI R5, RZ, 0x8, R4 ;  /* 0x00000008ff057819 */ /* 0x000fc80000011404 */
[----:B------:R-:W-:Y:S02]  /*0100*/  LEA.HI R6, R5, R5, RZ, 0x4 ;  /* 0x0000000505067211 */ /* 0x000fe400078f20ff */
[----:B------:R-:W-:Y:S02]  /*0110*/  LOP3.LUT R8, R7, 0xffffc000, RZ, 0xc0, !PT ;  /* 0xffffc00007087812 */ /* 0x000fe400078ec0ff */
[----:B------:R-:W-:Y:S02]  /*0120*/  LOP3.LUT R7, R4, 0xffffff00, RZ, 0xc0, !PT ;  /* 0xffffff0004077812 */ /* 0x000fe400078ec0ff */
[----:B------:R-:W-:Y:S02]  /*0130*/  LOP3.LUT R6, R6, 0x7ffff0, RZ, 0xc0, !PT ;  /* 0x007ffff006067812 */ /* 0x000fe400078ec0ff */
[----:B------:R-:W-:-:S03]  /*0140*/  IADD3 R7, R8, R0, -R7 ;  /* 0x0000000008077210 */ /* 0x000fc60007ffe807 */
[----:B------:R-:W-:-:S04]  /*0150*/  IMAD.IADD R6, R5, 0x1, -R6 ;  /* 0x0000000105067824 */ /* 0x000fc800078e0a06 */
[----:B------:R-:W-:-:S04]  /*0160*/  IMAD R11, R6, 0x200, R7 ;  /* 0x00000200060b7824 */ /* 0x000fc800078e0207 */
[C---:B------:R-:W-:Y:S02]  /*0170*/  VIADD R9, R11.reuse, 0x100 ;  /* 0x000001000b097836 */ /* 0x040fe40000000000 */
[----:B-1----:R-:W-:-:S04]  /*0180*/  IMAD.WIDE R6, R11, 0x4, R2 ;  /* 0x000000040b067825 */ /* 0x002fc800078e0202 */
[--C-:B------:R-:W-:Y:S02]  /*0190*/  IMAD.WIDE R8, R9, 0x4, R2.reuse ;  /* 0x0000000409087825 */ /* 0x100fe400078e0202 */
[----:B------:R-:W2:Y:S02]  /*01a0*/  LDG.E.64 R6, desc[UR4][R6.64] ;  /* 0x0000000406067981 */ /* 0x000ea4000c1e1b00 */
[----:B------:R-:W-:Y:S02]  /*01b0*/  VIADD R5, R11, 0x2000 ;  /* 0x000020000b057836 */ /* 0x000fe40000000000 */
[----:B------:R1:W2:Y:S02]  /*01c0*/  LDG.E.64 R12, desc[UR4][R8.64] ;  /* 0x00000004080c7981 */ /* 0x0002a4000c1e1b00 */
[----:B------:R-:W-:-:S04]  /*01d0*/  IMAD.WIDE R4, R5, 0x4, R2 ;  /* 0x0000000405047825 */ /* 0x000fc800078e0202 */
[----:B------:R-:W-:Y:S02]  /*01e0*/  VIADD R11, R11, 0x2100 ;  /* 0x000021000b0b7836 */ /* 0x000fe40000000000 */
[----:B------:R-:W3:Y:S02]  /*01f0*/  LDG.E.64 R4, desc[UR4][R4.64] ;  /* 0x0000000404047981 */ /* 0x000ee4000c1e1b00 */
[----:B------:R-:W-:Y:S01]  /*0200*/  IMAD.WIDE R2, R11, 0x4, R2 ;  /* 0x000000040b027825 */ /* 0x000fe200078e0202 */
[----:B-1----:R-:W1:Y:S05]  /*0210*/  LDC.64 R8, c[0x0][0x218] ;  /* 0x00008600ff087b82 */ /* 0x002e6a0000000a00 */
[----:B------:R-:W4:Y:S01]  /*0220*/  LDG.E.64 R2, desc[UR4][R2.64] ;  /* 0x0000000402027981 */ /* 0x000f22000c1e1b00 */
[----:B--2---:R-:W-:-:S02]  /*0230*/  FSETP.GT.AND P4, PT, R13, R7, PT ;  /* 0x000000070d00720b */ /* 0x004fc40003f84000 */
[----:B------:R-:W-:Y:S02]  /*0240*/  FSETP.GT.AND P3, PT, R12, R6, PT ;  /* 0x000000060c00720b */ /* 0x000fe40003f64000 */
[----:B------:R-:W-:Y:S02]  /*0250*/  FSETP.NAN.AND P0, PT, R13, R13, PT ;  /* 0x0000000d0d00720b */ /* 0x000fe40003f08000 */
[----:B---3--:R-:W-:Y:S02]  /*0260*/  FSETP.NAN.AND P6, PT, R5, R5, PT ;  /* 0x000000050500720b */ /* 0x008fe40003fc8000 */
[----:B------:R-:W-:Y:S02]  /*0270*/  FSETP.NAN.AND P5, PT, R4, R4, PT ;  /* 0x000000040400720b */ /* 0x000fe40003fa8000 */
[----:B------:R-:W-:-:S03]  /*0280*/  FSETP.NAN.AND P1, PT, R12, R12, PT ;  /* 0x0000000c0c00720b */ /* 0x000fc60003f28000 */
[----:B------:R-:W-:Y:S02]  /*0290*/  @!P4 SEL R13, R13, R7, P0 ;  /* 0x000000070d0dc207 */ /* 0x000fe40000000000 */
[----:B------:R-:W-:Y:S02]  /*02a0*/  @!P3 SEL R12, R12, R6, P1 ;  /* 0x000000060c0cb207 */ /* 0x000fe40000800000 */
[----:B------:R-:W-:Y:S02]  /*02b0*/  FSETP.GEU.AND P0, PT, R13, R5, PT ;  /* 0x000000050d00720b */ /* 0x000fe40003f0e000 */
[----:B----4-:R-:W-:Y:S02]  /*02c0*/  FSETP.NAN.AND P1, PT, R2, R2, PT ;  /* 0x000000020200720b */ /* 0x010fe40003f28000 */
[----:B------:R-:W-:Y:S02]  /*02d0*/  FSETP.GEU.AND P2, PT, R12, R4, PT ;  /* 0x000000040c00720b */ /* 0x000fe40003f4e000 */
[----:B------:R-:W-:-:S02]  /*02e0*/  @!P6 SEL R5, R5, R13, !P0 ;  /* 0x0000000d0505e207 */ /* 0x000fc40004000000 */
[----:B------:R-:W-:Y:S02]  /*02f0*/  FSETP.NAN.AND P6, PT, R3, R3, PT ;  /* 0x000000030300720b */ /* 0x000fe40003fc8000 */
[----:B------:R-:W-:Y:S02]  /*0300*/  SEL R7, RZ, 0x1, !P4 ;  /* 0x00000001ff077807 */ /* 0x000fe40006000000 */
[----:B------:R-:W-:Y:S02]  /*0310*/  @!P5 SEL R4, R4, R12, !P2 ;  /* 0x0000000c0404d207 */ /* 0x000fe40005000000 */
[----:B------:R-:W-:Y:S02]  /*0320*/  SEL R6, RZ, 0x1, !P3 ;  /* 0x00000001ff067807 */ /* 0x000fe40005800000 */
[----:B------:R-:W-:Y:S02]  /*0330*/  SEL R7, R7, 0x2, P0 ;  /* 0x0000000207077807 */ /* 0x000fe40000000000 */
[----:B------:R-:W-:-:S02]  /*0340*/  FSETP.GEU.AND P3, PT, R4, R2, PT ;  /* 0x000000020400720b */ /* 0x000fc40003f6e000 */
[----:B------:R-:W-:Y:S02]  /*0350*/  SEL R10, R6, 0x2, P2 ;  /* 0x00000002060a7807 */ /* 0x000fe40001000000 */
[----:B------:R-:W-:Y:S02]  /*0360*/  FSETP.GEU.AND P0, PT, R5, R3, PT ;  /* 0x000000030500720b */ /* 0x000fe40003f0e000 */
[----:B------:R-:W-:Y:S02]  /*0370*/  @!P1 SEL R2, R2, R4, !P3 ;  /* 0x0000000402029207 */ /* 0x000fe40005800000 */
[----:B------:R-:W-:Y:S02]  /*0380*/  SEL R10, R10, 0x3, P3 ;  /* 0x000000030a0a7807 */ /* 0x000fe40001800000 */
[----:B------:R-:W-:Y:S02]  /*0390*/  SEL R11, R7, 0x3, P0 ;  /* 0x00000003070b7807 */ /* 0x000fe40000000000 */
[----:B------:R-:W-:-:S02]  /*03a0*/  IADD3 R6, P1, R0, UR6, RZ ;  /* 0x0000000600067c10 */ /* 0x000fc4000ff3e0ff */
[----:B------:R-:W-:Y:S01]  /*03b0*/  @!P6 SEL R3, R3, R5, !P0 ;  /* 0x000000050303e207 */ /* 0x000fe20004000000 */
[C---:B-1----:R-:W-:Y:S01]  /*03c0*/  IMAD.WIDE R4, R0.reuse, 0x4, R8 ;  /* 0x0000000400047825 */ /* 0x042fe200078e0208 */
[----:B------:R-:W-:-:S03]  /*03d0*/  LEA.HI.X.SX32 R7, R0, UR7, 0x1, P1 ;  /* 0x0000000700077c11 */ /* 0x000fc600088f0eff */
[----:B------:R-:W-:Y:S01]  /*03e0*/  IMAD R11, R11, 0x100, R10 ;  /* 0x000001000b0b7824 */ /* 0x000fe200078e020a */
[----:B------:R-:W-:Y:S04]  /*03f0*/  STG.E.64 desc[UR4][R4.64], R2 ;  /* 0x0000000204007986 */ /* 0x000fe8000c101b04 */
[----:B------:R-:W-:Y:S01]  /*0400*/  STG.E.U16 desc[UR4][R6.64], R11 ;  /* 0x0000000b06007986 */ /* 0x000fe2000c101504 */
[----:B------:R-:W-:Y:S05]  /*0410*/  EXIT ;  /* 0x000000000000794d */ /* 0x000fea0003800000 */
.L_x_0:
[----:B------:R-:W-:-:S00]  /*0420*/  BRA `(.L_x_0) ;  /* 0xfffffffc00fc7947 */ /* 0x000fc0000383ffff */
[----:B------:R-:W-:-:S00]  /*0430*/  NOP ;  /* 0x0000000000007918 */ /* 0x000fc00000000000 */
        /* <DEDUP_REMOVED lines=12> */
.L_x_1:


//--------------------- .nv.constant0.triton_poi_fused_max_pool2d_with_indices_12 --------------------------
	.section	.nv.constant0.triton_poi_fused_max_pool2d_with_indices_12,"a",@progbits
	.sectionflags	@""
	.align	4
.nv.constant0.triton_poi_fused_max_pool2d_with_indices_12:
	.zero		556
